//
// Generated by NVIDIA NVVM Compiler
//
// Compiler Build ID: CL-36424714
// Cuda compilation tools, release 13.0, V13.0.88
// Based on NVVM 20.0.0
//

.version 9.0
.target sm_100
.address_size 64

	// .globl	_Z12helloFromGPUv
.extern .func  (.param .b32 func_retval0) vprintf
(
	.param .b64 vprintf_param_0,
	.param .b64 vprintf_param_1
)
;
.global .align 1 .b8 $str[23] = {72, 101, 108, 108, 111, 32, 87, 111, 114, 108, 100, 32, 102, 114, 111, 109, 32, 71, 80, 85, 33, 10};
.global .align 1 .b8 $str$1[43] = {116, 104, 114, 101, 97, 100, 73, 100, 120, 58, 40, 37, 100, 32, 37, 100, 32, 37, 100, 41, 32, 32, 98, 108, 111, 99, 107, 73, 100, 120, 58, 40, 37, 100, 32, 37, 100, 32, 37, 100, 41, 10};

.visible .entry _Z12helloFromGPUv()
{
	.local .align 8 .b8 	__local_depot0[24];
	.reg .b64 	%SP;
	.reg .b64 	%SPL;
	.reg .b32 	%r<11>;
	.reg .b64 	%rd<7>;

	mov.u64 	%SPL, __local_depot0;
	cvta.local.u64 	%SP, %SPL;
	add.u64 	%rd1, %SP, 0;
	add.u64 	%rd2, %SPL, 0;
	mov.u64 	%rd3, $str;
	cvta.global.u64 	%rd4, %rd3;
	{ // callseq 0, 0
	.param .b64 param0;
	st.param.b64 	[param0], %rd4;
	.param .b64 param1;
	st.param.b64 	[param1], 0;
	.param .b32 retval0;
	call.uni (retval0), 
	vprintf, 
	(
	param0, 
	param1
	);
	ld.param.b32 	%r1, [retval0];
	} // callseq 0
	mov.u32 	%r3, %tid.x;
	mov.u32 	%r4, %tid.y;
	mov.u32 	%r5, %tid.z;
	mov.u32 	%r6, %ctaid.x;
	mov.u32 	%r7, %ctaid.y;
	mov.u32 	%r8, %ctaid.z;
	st.local.v2.u32 	[%rd2], {%r3, %r4};
	st.local.v2.u32 	[%rd2+8], {%r5, %r6};
	st.local.v2.u32 	[%rd2+16], {%r7, %r8};
	mov.u64 	%rd5, $str$1;
	cvta.global.u64 	%rd6, %rd5;
	{ // callseq 1, 0
	.param .b64 param0;
	st.param.b64 	[param0], %rd6;
	.param .b64 param1;
	st.param.b64 	[param1], %rd1;
	.param .b32 retval0;
	call.uni (retval0), 
	vprintf, 
	(
	param0, 
	param1
	);
	ld.param.b32 	%r9, [retval0];
	} // callseq 1
	ret;

}


// ===== COMPILED SASS (sm_100) =====

	.target	sm_100

	.elftype	@"ET_EXEC"


//--------------------- .note.nv.tkinfo           --------------------------
	.section	.note.nv.tkinfo,"",@"SHT_NOTE"
	.sectionflags	@"SHF_NOTE_NV_TKINFO"
	.tkinfo
        /*0018*/ 	.word	0x00000002
        /*0030*/ 	.string	""
        /*0030*/ 	.string	"ptxas"
        /*0030*/ 	.string	"Cuda compilation tools, release 13.0, V13.0.88"
        /*0030*/ 	.string	"Build cuda_13.0.r13.0/compiler.36424714_0"
        /*0030*/ 	.string	"-arch sm_100 -m 64 "



//--------------------- .note.nv.cuinfo           --------------------------
	.section	.note.nv.cuinfo,"",@"SHT_NOTE"
	.sectionflags	@"SHF_NOTE_NV_CUINFO"
        /*0018*/ 	.short	0x0002
        /*001a*/ 	.short	0x0064
        /*001c*/ 	.short	0x0082
	.zero		2


//--------------------- .nv.info                  --------------------------
	.section	.nv.info,"",@"SHT_CUDA_INFO"
	.align	4


	//----- nvinfo : EIATTR_REGCOUNT
	.align		4
        /*0000*/ 	.byte	0x04, 0x2f
        /*0002*/ 	.short	(.L_3 - .L_2)
	.align		4
.L_2:
        /*0004*/ 	.word	index@(_Z12helloFromGPUv)
        /*0008*/ 	.word	0x00000018


	//----- nvinfo : EIATTR_FRAME_SIZE
	.align		4
.L_3:
        /*000c*/ 	.byte	0x04, 0x11
        /*000e*/ 	.short	(.L_5 - .L_4)
	.align		4
.L_4:
        /*0010*/ 	.word	index@(_Z12helloFromGPUv)
        /*0014*/ 	.word	0x00000018


	//----- nvinfo : EIATTR_MIN_STACK_SIZE
	.align		4
.L_5:
        /*0018*/ 	.byte	0x04, 0x12
        /*001a*/ 	.short	(.L_7 - .L_6)
	.align		4
.L_6:
        /*001c*/ 	.word	index@(_Z12helloFromGPUv)
        /*0020*/ 	.word	0x00000018
.L_7:


//--------------------- .nv.compat                --------------------------
	.section	.nv.compat,"",@"SHT_CUDA_COMPAT_INFO"
	.align	4
        /*0000*/ 	.byte	0x02, 0x09, 0x00, 0x00, 0x02, 0x02, 0x01, 0x00, 0x02, 0x05, 0x05, 0x00, 0x03, 0x07, 0x01, 0x01
        /*0010*/ 	.byte	0x02, 0x03, 0x00, 0x00, 0x02, 0x06, 0x01, 0x00, 0x04, 0x0b, 0x08, 0x00, 0x09, 0x00, 0x00, 0x00
        /*0020*/ 	.byte	0x00, 0x00, 0x00, 0x00


//--------------------- .nv.info._Z12helloFromGPUv --------------------------
	.section	.nv.info._Z12helloFromGPUv,"",@"SHT_CUDA_INFO"
	.sectionflags	@""
	.align	4


	//----- nvinfo : EIATTR_CUDA_API_VERSION
	.align		4
        /*0000*/ 	.byte	0x04, 0x37
        /*0002*/ 	.short	(.L_9 - .L_8)
.L_8:
        /*0004*/ 	.word	0x00000082


	//----- nvinfo : EIATTR_SPARSE_MMA_MASK
	.align		4
.L_9:
        /*0008*/ 	.byte	0x03, 0x50
        /*000a*/ 	.short	0x0000


	//----- nvinfo : EIATTR_MAXREG_COUNT
	.align		4
        /*000c*/ 	.byte	0x03, 0x1b
        /*000e*/ 	.short	0x00ff


	//----- nvinfo : EIATTR_EXTERNS
	.align		4
        /*0010*/ 	.byte	0x04, 0x0f
        /*0012*/ 	.short	(.L_11 - .L_10)


	//   ....[0]....
	.align		4
.L_10:
        /*0014*/ 	.word	index@(vprintf)


	//----- nvinfo : EIATTR_MERCURY_ISA_VERSION
	.align		4
.L_11:
        /*0018*/ 	.byte	0x03, 0x5f
        /*001a*/ 	.short	0x0101


	//----- nvinfo : EIATTR_VRC_CTA_INIT_COUNT
	.align		4
        /*001c*/ 	.byte	0x02, 0x4a
	.zero		1
	.zero		1


	//----- nvinfo : EIATTR_SYSCALL_OFFSETS
	.align		4
        /*0020*/ 	.byte	0x04, 0x46
        /*0022*/ 	.short	(.L_13 - .L_12)


	//   ....[0]....
.L_12:
        /*0024*/ 	.word	0x000000d0


	//   ....[1]....
        /*0028*/ 	.word	0x000001e0


	//----- nvinfo : EIATTR_EXIT_INSTR_OFFSETS
	.align		4
.L_13:
        /*002c*/ 	.byte	0x04, 0x1c
        /*002e*/ 	.short	(.L_15 - .L_14)


	//   ....[0]....
.L_14:
        /*0030*/ 	.word	0x000001f0


	//----- nvinfo : EIATTR_SW_WAR
	.align		4
.L_15:
        /*0034*/ 	.byte	0x04, 0x36
        /*0036*/ 	.short	(.L_17 - .L_16)
.L_16:
        /*0038*/ 	.word	0x00000008
.L_17:


//--------------------- .nv.callgraph             --------------------------
	.section	.nv.callgraph,"",@"SHT_CUDA_CALLGRAPH"
	.align	4
	.sectionentsize	8
	.align		4
        /*0000*/ 	.word	0x00000000
	.align		4
        /*0004*/ 	.word	0xffffffff
	.align		4
        /*0008*/ 	.word	index@(_Z12helloFromGPUv)
	.align		4
        /*000c*/ 	.word	index@(vprintf)
	.align		4
        /*0010*/ 	.word	0x00000000
	.align		4
        /*0014*/ 	.word	0xfffffffe
	.align		4
        /*0018*/ 	.word	0x00000000
	.align		4
        /*001c*/ 	.word	0xfffffffd
	.align		4
        /*0020*/ 	.word	0x00000000
	.align		4
        /*0024*/ 	.word	0xfffffffc


//--------------------- .nv.constant4             --------------------------
	.section	.nv.constant4,"a",@progbits
	.align	8
	.align		8
.nv.constant4:
        /*0000*/ 	.dword	vprintf
	.align		8
        /*0008*/ 	.dword	$str
	.align		8
        /*0010*/ 	.dword	$str$1


//--------------------- .text._Z12helloFromGPUv   --------------------------
	.section	.text._Z12helloFromGPUv,"ax",@progbits
	.align	128
        .global         _Z12helloFromGPUv
        .type           _Z12helloFromGPUv,@function
        .size           _Z12helloFromGPUv,(.L_x_3 - _Z12helloFromGPUv)
        .other          _Z12helloFromGPUv,@"STO_CUDA_ENTRY STV_DEFAULT"
_Z12helloFromGPUv:
.text._Z12helloFromGPUv:
[----:B------:R-:W0:Y:S01]  /*0000*/  LDC R1, c[0x0][0x37c] ;  /* 0x0000df00ff017b82 */ /* 0x000e220000000800 */
[----:B------:R-:W-:Y:S01]  /*0010*/  MOV R17, 0x0 ;  /* 0x0000000000117802 */ /* 0x000fe20000000f00 */
[----:B------:R-:W1:Y:S01]  /*0020*/  LDCU UR4, c[0x0][0x2f8] ;  /* 0x00005f00ff0477ac */ /* 0x000e620008000800 */
[----:B0-----:R-:W-:Y:S01]  /*0030*/  VIADD R1, R1, 0xffffffe8 ;  /* 0xffffffe801017836 */ /* 0x001fe20000000000 */
[----:B------:R-:W-:-:S04]  /*0040*/  CS2R R6, SRZ ;  /* 0x0000000000067805 */ /* 0x000fc8000001ff00 */
[----:B------:R0:W2:Y:S01]  /*0050*/  LDC.64 R8, c[0x4][R17] ;  /* 0x0100000011087b82 */ /* 0x0000a20000000a00 */
[----:B------:R-:W3:Y:S01]  /*0060*/  LDCU.64 UR6, c[0x4][0x8] ;  /* 0x01000100ff0677ac */ /* 0x000ee20008000a00 */
[----:B------:R-:W4:Y:S01]  /*0070*/  LDCU UR5, c[0x0][0x2fc] ;  /* 0x00005f80ff0577ac */ /* 0x000f220008000800 */
[----:B-1----:R-:W-:Y:S01]  /*0080*/  IADD3 R16, P0, PT, R1, UR4, RZ ;  /* 0x0000000401107c10 */ /* 0x002fe2000ff1e0ff */
[----:B---3--:R-:W-:Y:S01]  /*0090*/  IMAD.U32 R4, RZ, RZ, UR6 ;  /* 0x00000006ff047e24 */ /* 0x008fe2000f8e00ff */
[----:B------:R-:W-:-:S03]  /*00a0*/  MOV R5, UR7 ;  /* 0x0000000700057c02 */ /* 0x000fc60008000f00 */
[----:B0---4-:R-:W-:-:S08]  /*00b0*/  IMAD.X R2, RZ, RZ, UR5, P0 ;  /* 0x00000005ff027e24 */ /* 0x011fd000080e06ff */
[----:B------:R-:W-:-:S07]  /*00c0*/  LEPC R20, `(.L_x_0) ;  /* 0x000000001014794e */ /* 0x000fce0000000000 */
[----:B--2---:R-:W-:Y:S05]  /*00d0*/  CALL.ABS.NOINC R8 ;  /* 0x0000000008007343 */ /* 0x004fea0003c00000 */
.L_x_0:
[----:B------:R-:W0:Y:S01]  /*00e0*/  S2R R8, SR_TID.X ;  /* 0x0000000000087919 */ /* 0x000e220000002100 */
[----:B------:R1:W2:Y:S01]  /*00f0*/  LDC.64 R14, c[0x4][R17] ;  /* 0x01000000110e7b82 */ /* 0x0002a20000000a00 */
[----:B------:R-:W3:Y:S01]  /*0100*/  LDCU.64 UR4, c[0x4][0x10] ;  /* 0x01000200ff0477ac */ /* 0x000ee20008000a00 */
[----:B------:R-:W-:Y:S01]  /*0110*/  IMAD.MOV.U32 R6, RZ, RZ, R16 ;  /* 0x000000ffff067224 */ /* 0x000fe200078e0010 */
[----:B------:R-:W0:Y:S01]  /*0120*/  S2R R9, SR_TID.Y ;  /* 0x0000000000097919 */ /* 0x000e220000002200 */
[----:B------:R-:W-:Y:S01]  /*0130*/  MOV R7, R2 ;  /* 0x0000000200077202 */ /* 0x000fe20000000f00 */
[----:B------:R-:W4:Y:S01]  /*0140*/  S2R R10, SR_TID.Z ;  /* 0x00000000000a7919 */ /* 0x000f220000002300 */
[----:B------:R-:W4:Y:S01]  /*0150*/  S2R R11, SR_CTAID.X ;  /* 0x00000000000b7919 */ /* 0x000f220000002500 */
[----:B------:R-:W5:Y:S01]  /*0160*/  S2R R12, SR_CTAID.Y ;  /* 0x00000000000c7919 */ /* 0x000f620000002600 */
[----:B------:R-:W5:Y:S01]  /*0170*/  S2R R13, SR_CTAID.Z ;  /* 0x00000000000d7919 */ /* 0x000f620000002700 */
[----:B---3--:R-:W-:Y:S01]  /*0180*/  IMAD.U32 R4, RZ, RZ, UR4 ;  /* 0x00000004ff047e24 */ /* 0x008fe2000f8e00ff */
[----:B------:R-:W-:Y:S01]  /*0190*/  MOV R5, UR5 ;  /* 0x0000000500057c02 */ /* 0x000fe20008000f00 */
[----:B0-----:R1:W-:Y:S04]  /*01a0*/  STL.64 [R1], R8 ;  /* 0x0000000801007387 */ /* 0x0013e80000100a00 */
[----:B----4-:R1:W-:Y:S04]  /*01b0*/  STL.64 [R1+0x8], R10 ;  /* 0x0000080a01007387 */ /* 0x0103e80000100a00 */
[----:B-----5:R1:W-:Y:S02]  /*01c0*/  STL.64 [R1+0x10], R12 ;  /* 0x0000100c01007387 */ /* 0x0203e40000100a00 */
[----:B------:R-:W-:-:S07]  /*01d0*/  LEPC R20, `(.L_x_1) ;  /* 0x000000001014794e */ /* 0x000fce0000000000 */
[----:B-12---:R-:W-:Y:S05]  /*01e0*/  CALL.ABS.NOINC R14 ;  /* 0x000000000e007343 */ /* 0x006fea0003c00000 */
.L_x_1:
[----:B------:R-:W-:Y:S05]  /*01f0*/  EXIT ;  /* 0x000000000000794d */ /* 0x000fea0003800000 */
.L_x_2:
[----:B------:R-:W-:-:S00]  /*0200*/  BRA `(.L_x_2) ;  /* 0xfffffffc00fc7947 */ /* 0x000fc0000383ffff */
[----:B------:R-:W-:-:S00]  /*0210*/  NOP ;  /* 0x0000000000007918 */ /* 0x000fc00000000000 */
        /* <DEDUP_REMOVED lines=14> */
.L_x_3:


//--------------------- .nv.global.init           --------------------------
	.section	.nv.global.init,"aw",@progbits
.nv.global.init:
	.type		$str,@object
	.size		$str,($str$1 - $str)
$str:
        /*0000*/ 	.byte	0x48, 0x65, 0x6c, 0x6c, 0x6f, 0x20, 0x57, 0x6f, 0x72, 0x6c, 0x64, 0x20, 0x66, 0x72, 0x6f, 0x6d
        /*0010*/ 	.byte	0x20, 0x47, 0x50, 0x55, 0x21, 0x0a, 0x00
	.type		$str$1,@object
	.size		$str$1,(.L_1 - $str$1)
$str$1:
        /*0017*/ 	.byte	0x74, 0x68, 0x72, 0x65, 0x61, 0x64, 0x49, 0x64, 0x78, 0x3a, 0x28, 0x25, 0x64, 0x20, 0x25, 0x64
        /*0027*/ 	.byte	0x20, 0x25, 0x64, 0x29, 0x20, 0x20, 0x62, 0x6c, 0x6f, 0x63, 0x6b, 0x49, 0x64, 0x78, 0x3a, 0x28
        /*0037*/ 	.byte	0x25, 0x64, 0x20, 0x25, 0x64, 0x20, 0x25, 0x64, 0x29, 0x0a, 0x00
.L_1:


//--------------------- .nv.shared.reserved.0     --------------------------
	.section	.nv.shared.reserved.0,"aw",@nobits
	.weak		__nv_reservedSMEM_offset_0_alias
	.size		__nv_reservedSMEM_offset_0_alias, 0, 64
	.other		__nv_reservedSMEM_offset_0_alias,@"STO_CUDA_RESERVED_SHARED STV_DEFAULT"
__nv_reservedSMEM_offset_0_alias:
	.zero		0
	.zero		64


//--------------------- .nv.constant0._Z12helloFromGPUv --------------------------
	.section	.nv.constant0._Z12helloFromGPUv,"a",@progbits
	.sectionflags	@""
	.align	4
.nv.constant0._Z12helloFromGPUv:
	.zero		896


//--------------------- SYMBOLS --------------------------

	.type		.nv.reservedSmem.offset0,@object
	.size		.nv.reservedSmem.offset0,0x4
	.type		vprintf,@function
